//
// Generated by NVIDIA NVVM Compiler
//
// Compiler Build ID: CL-36424714
// Cuda compilation tools, release 13.0, V13.0.88
// Based on NVVM 20.0.0
//

.version 9.0
.target sm_100
.address_size 64

	// .globl	_Z7computePiiS_S_
// _ZZ7computePiiS_S_E5sdata has been demoted

.visible .entry _Z7computePiiS_S_(
	.param .u64 .ptr .align 1 _Z7computePiiS_S__param_0,
	.param .u32 _Z7computePiiS_S__param_1,
	.param .u64 .ptr .align 1 _Z7computePiiS_S__param_2,
	.param .u64 .ptr .align 1 _Z7computePiiS_S__param_3
)
{
	.reg .pred 	%p<7>;
	.reg .b32 	%r<30>;
	.reg .b64 	%rd<11>;
	// demoted variable
	.shared .align 4 .b8 _ZZ7computePiiS_S_E5sdata[1024];
	ld.param.u64 	%rd4, [_Z7computePiiS_S__param_0];
	ld.param.u32 	%r9, [_Z7computePiiS_S__param_1];
	ld.param.u64 	%rd2, [_Z7computePiiS_S__param_2];
	ld.param.u64 	%rd3, [_Z7computePiiS_S__param_3];
	cvta.to.global.u64 	%rd5, %rd4;
	mov.u32 	%r11, %ctaid.x;
	mov.u32 	%r29, %ntid.x;
	mov.u32 	%r2, %tid.x;
	mad.lo.s32 	%r3, %r11, %r29, %r2;
	setp.ge.s32 	%p1, %r3, %r9;
	mul.wide.s32 	%rd6, %r3, 4;
	add.s64 	%rd1, %rd5, %rd6;
	mov.b32 	%r28, 1000;
	@%p1 bra 	$L__BB0_2;
	ld.global.u32 	%r28, [%rd1];
$L__BB0_2:
	shl.b32 	%r12, %r2, 2;
	mov.u32 	%r13, _ZZ7computePiiS_S_E5sdata;
	add.s32 	%r6, %r13, %r12;
	st.shared.u32 	[%r6], %r28;
	bar.sync 	0;
	setp.lt.u32 	%p2, %r29, 2;
	@%p2 bra 	$L__BB0_6;
$L__BB0_3:
	shr.u32 	%r8, %r29, 1;
	setp.ge.u32 	%p3, %r2, %r8;
	@%p3 bra 	$L__BB0_5;
	ld.shared.u32 	%r14, [%r6];
	shl.b32 	%r15, %r8, 2;
	add.s32 	%r16, %r6, %r15;
	ld.shared.u32 	%r17, [%r16];
	min.s32 	%r18, %r14, %r17;
	st.shared.u32 	[%r6], %r18;
$L__BB0_5:
	bar.sync 	0;
	setp.gt.u32 	%p4, %r29, 3;
	mov.u32 	%r29, %r8;
	@%p4 bra 	$L__BB0_3;
$L__BB0_6:
	setp.ne.s32 	%p5, %r2, 0;
	@%p5 bra 	$L__BB0_8;
	ld.shared.u32 	%r19, [_ZZ7computePiiS_S_E5sdata];
	cvta.to.global.u64 	%rd7, %rd2;
	atom.global.min.s32 	%r20, [%rd7], %r19;
$L__BB0_8:
	setp.ge.s32 	%p6, %r3, %r9;
	@%p6 bra 	$L__BB0_10;
	ld.global.u32 	%r21, [%rd1];
	mul.hi.s32 	%r22, %r21, 1717986919;
	shr.u32 	%r23, %r22, 31;
	shr.s32 	%r24, %r22, 2;
	add.s32 	%r25, %r24, %r23;
	mul.lo.s32 	%r26, %r25, 10;
	sub.s32 	%r27, %r21, %r26;
	cvta.to.global.u64 	%rd8, %rd3;
	add.s64 	%rd10, %rd8, %rd6;
	st.global.u32 	[%rd10], %r27;
$L__BB0_10:
	ret;

}


// ===== COMPILED SASS (sm_100) =====

	.target	sm_100

	.elftype	@"ET_EXEC"


//--------------------- .note.nv.tkinfo           --------------------------
	.section	.note.nv.tkinfo,"",@"SHT_NOTE"
	.sectionflags	@"SHF_NOTE_NV_TKINFO"
	.tkinfo
        /*0018*/ 	.word	0x00000002
        /*0030*/ 	.string	""
        /*0030*/ 	.string	"ptxas"
        /*0030*/ 	.string	"Cuda compilation tools, release 13.0, V13.0.88"
        /*0030*/ 	.string	"Build cuda_13.0.r13.0/compiler.36424714_0"
        /*0030*/ 	.string	"-arch sm_100 -m 64 "



//--------------------- .note.nv.cuinfo           --------------------------
	.section	.note.nv.cuinfo,"",@"SHT_NOTE"
	.sectionflags	@"SHF_NOTE_NV_CUINFO"
        /*0018*/ 	.short	0x0002
        /*001a*/ 	.short	0x0064
        /*001c*/ 	.short	0x0082
	.zero		2


//--------------------- .nv.info                  --------------------------
	.section	.nv.info,"",@"SHT_CUDA_INFO"
	.align	4


	//----- nvinfo : EIATTR_REGCOUNT
	.align		4
        /*0000*/ 	.byte	0x04, 0x2f
        /*0002*/ 	.short	(.L_1 - .L_0)
	.align		4
.L_0:
        /*0004*/ 	.word	index@(_Z7computePiiS_S_)
        /*0008*/ 	.word	0x0000000e


	//----- nvinfo : EIATTR_FRAME_SIZE
	.align		4
.L_1:
        /*000c*/ 	.byte	0x04, 0x11
        /*000e*/ 	.short	(.L_3 - .L_2)
	.align		4
.L_2:
        /*0010*/ 	.word	index@(_Z7computePiiS_S_)
        /*0014*/ 	.word	0x00000000


	//----- nvinfo : EIATTR_MIN_STACK_SIZE
	.align		4
.L_3:
        /*0018*/ 	.byte	0x04, 0x12
        /*001a*/ 	.short	(.L_5 - .L_4)
	.align		4
.L_4:
        /*001c*/ 	.word	index@(_Z7computePiiS_S_)
        /*0020*/ 	.word	0x00000000
.L_5:


//--------------------- .nv.compat                --------------------------
	.section	.nv.compat,"",@"SHT_CUDA_COMPAT_INFO"
	.align	4
        /*0000*/ 	.byte	0x02, 0x09, 0x00, 0x00, 0x02, 0x02, 0x01, 0x00, 0x02, 0x05, 0x05, 0x00, 0x03, 0x07, 0x01, 0x01
        /*0010*/ 	.byte	0x02, 0x03, 0x00, 0x00, 0x02, 0x06, 0x01, 0x00, 0x04, 0x0b, 0x08, 0x00, 0x09, 0x00, 0x00, 0x00
        /*0020*/ 	.byte	0x00, 0x00, 0x00, 0x00


//--------------------- .nv.info._Z7computePiiS_S_ --------------------------
	.section	.nv.info._Z7computePiiS_S_,"",@"SHT_CUDA_INFO"
	.sectionflags	@""
	.align	4


	//----- nvinfo : EIATTR_CUDA_API_VERSION
	.align		4
        /*0000*/ 	.byte	0x04, 0x37
        /*0002*/ 	.short	(.L_7 - .L_6)
.L_6:
        /*0004*/ 	.word	0x00000082


	//----- nvinfo : EIATTR_KPARAM_INFO
	.align		4
.L_7:
        /*0008*/ 	.byte	0x04, 0x17
        /*000a*/ 	.short	(.L_9 - .L_8)
.L_8:
        /*000c*/ 	.word	0x00000000
        /*0010*/ 	.short	0x0003
        /*0012*/ 	.short	0x0018
        /*0014*/ 	.byte	0x00, 0xf5, 0x21, 0x00


	//----- nvinfo : EIATTR_KPARAM_INFO
	.align		4
.L_9:
        /*0018*/ 	.byte	0x04, 0x17
        /*001a*/ 	.short	(.L_11 - .L_10)
.L_10:
        /*001c*/ 	.word	0x00000000
        /*0020*/ 	.short	0x0002
        /*0022*/ 	.short	0x0010
        /*0024*/ 	.byte	0x00, 0xf5, 0x21, 0x00


	//----- nvinfo : EIATTR_KPARAM_INFO
	.align		4
.L_11:
        /*0028*/ 	.byte	0x04, 0x17
        /*002a*/ 	.short	(.L_13 - .L_12)
.L_12:
        /*002c*/ 	.word	0x00000000
        /*0030*/ 	.short	0x0001
        /*0032*/ 	.short	0x0008
        /*0034*/ 	.byte	0x00, 0xf0, 0x11, 0x00


	//----- nvinfo : EIATTR_KPARAM_INFO
	.align		4
.L_13:
        /*0038*/ 	.byte	0x04, 0x17
        /*003a*/ 	.short	(.L_15 - .L_14)
.L_14:
        /*003c*/ 	.word	0x00000000
        /*0040*/ 	.short	0x0000
        /*0042*/ 	.short	0x0000
        /*0044*/ 	.byte	0x00, 0xf5, 0x21, 0x00


	//----- nvinfo : EIATTR_SPARSE_MMA_MASK
	.align		4
.L_15:
        /*0048*/ 	.byte	0x03, 0x50
        /*004a*/ 	.short	0x0000


	//----- nvinfo : EIATTR_MAXREG_COUNT
	.align		4
        /*004c*/ 	.byte	0x03, 0x1b
        /*004e*/ 	.short	0x00ff


	//----- nvinfo : EIATTR_NUM_BARRIERS
	.align		4
        /*0050*/ 	.byte	0x02, 0x4c
        /*0052*/ 	.byte	0x01
	.zero		1


	//----- nvinfo : EIATTR_MERCURY_ISA_VERSION
	.align		4
        /*0054*/ 	.byte	0x03, 0x5f
        /*0056*/ 	.short	0x0101


	//----- nvinfo : EIATTR_VRC_CTA_INIT_COUNT
	.align		4
        /*0058*/ 	.byte	0x02, 0x4a
	.zero		1
	.zero		1


	//----- nvinfo : EIATTR_EXIT_INSTR_OFFSETS
	.align		4
        /*005c*/ 	.byte	0x04, 0x1c
        /*005e*/ 	.short	(.L_17 - .L_16)


	//   ....[0]....
.L_16:
        /*0060*/ 	.word	0x000002b0


	//   ....[1]....
        /*0064*/ 	.word	0x00000340


	//----- nvinfo : EIATTR_CRS_STACK_SIZE
	.align		4
.L_17:
        /*0068*/ 	.byte	0x04, 0x1e
        /*006a*/ 	.short	(.L_19 - .L_18)
.L_18:
        /*006c*/ 	.word	0x00000000


	//----- nvinfo : EIATTR_CBANK_PARAM_SIZE
	.align		4
.L_19:
        /*0070*/ 	.byte	0x03, 0x19
        /*0072*/ 	.short	0x0020


	//----- nvinfo : EIATTR_PARAM_CBANK
	.align		4
        /*0074*/ 	.byte	0x04, 0x0a
        /*0076*/ 	.short	(.L_21 - .L_20)
	.align		4
.L_20:
        /*0078*/ 	.word	index@(.nv.constant0._Z7computePiiS_S_)
        /*007c*/ 	.short	0x0380
        /*007e*/ 	.short	0x0020


	//----- nvinfo : EIATTR_SW_WAR
	.align		4
.L_21:
        /*0080*/ 	.byte	0x04, 0x36
        /*0082*/ 	.short	(.L_23 - .L_22)
.L_22:
        /*0084*/ 	.word	0x00000008
.L_23:


//--------------------- .nv.callgraph             --------------------------
	.section	.nv.callgraph,"",@"SHT_CUDA_CALLGRAPH"
	.align	4
	.sectionentsize	8
	.align		4
        /*0000*/ 	.word	0x00000000
	.align		4
        /*0004*/ 	.word	0xffffffff
	.align		4
        /*0008*/ 	.word	0x00000000
	.align		4
        /*000c*/ 	.word	0xfffffffe
	.align		4
        /*0010*/ 	.word	0x00000000
	.align		4
        /*0014*/ 	.word	0xfffffffd
	.align		4
        /*0018*/ 	.word	0x00000000
	.align		4
        /*001c*/ 	.word	0xfffffffc


//--------------------- .text._Z7computePiiS_S_   --------------------------
	.section	.text._Z7computePiiS_S_,"ax",@progbits
	.align	128
        .global         _Z7computePiiS_S_
        .type           _Z7computePiiS_S_,@function
        .size           _Z7computePiiS_S_,(.L_x_5 - _Z7computePiiS_S_)
        .other          _Z7computePiiS_S_,@"STO_CUDA_ENTRY STV_DEFAULT"
_Z7computePiiS_S_:
.text._Z7computePiiS_S_:
[----:B------:R-:W-:Y:S01]  /*0000*/  LDC R1, c[0x0][0x37c] ;  /* 0x0000df00ff017b82 */ /* 0x000fe20000000800 */
[----:B------:R-:W0:Y:S07]  /*0010*/  S2R R11, SR_TID.X ;  /* 0x00000000000b7919 */ /* 0x000e2e0000002100 */
[----:B------:R-:W0:Y:S01]  /*0020*/  S2UR UR4, SR_CTAID.X ;  /* 0x00000000000479c3 */ /* 0x000e220000002500 */
[----:B------:R-:W1:Y:S01]  /*0030*/  LDCU UR5, c[0x0][0x388] ;  /* 0x00007100ff0577ac */ /* 0x000e620008000800 */
[----:B------:R-:W-:Y:S01]  /*0040*/  IMAD.MOV.U32 R4, RZ, RZ, 0x3e8 ;  /* 0x000003e8ff047424 */ /* 0x000fe200078e00ff */
[----:B------:R-:W2:Y:S05]  /*0050*/  LDCU.64 UR6, c[0x0][0x358] ;  /* 0x00006b00ff0677ac */ /* 0x000eaa0008000a00 */
[----:B------:R-:W0:Y:S08]  /*0060*/  LDC R0, c[0x0][0x360] ;  /* 0x0000d800ff007b82 */ /* 0x000e300000000800 */
[----:B------:R-:W3:Y:S01]  /*0070*/  LDC.64 R2, c[0x0][0x380] ;  /* 0x0000e000ff027b82 */ /* 0x000ee20000000a00 */
[----:B0-----:R-:W-:-:S05]  /*0080*/  IMAD R7, R0, UR4, R11 ;  /* 0x0000000400077c24 */ /* 0x001fca000f8e020b */
[C---:B-1----:R-:W-:Y:S01]  /*0090*/  ISETP.GE.AND P0, PT, R7.reuse, UR5, PT ;  /* 0x0000000507007c0c */ /* 0x042fe2000bf06270 */
[----:B---3--:R-:W-:-:S12]  /*00a0*/  IMAD.WIDE R2, R7, 0x4, R2 ;  /* 0x0000000407027825 */ /* 0x008fd800078e0202 */
[----:B--2---:R-:W2:Y:S01]  /*00b0*/  @!P0 LDG.E R4, desc[UR6][R2.64] ;  /* 0x0000000602048981 */ /* 0x004ea2000c1e1900 */
[----:B------:R-:W0:Y:S01]  /*00c0*/  S2UR UR5, SR_CgaCtaId ;  /* 0x00000000000579c3 */ /* 0x000e220000008800 */
[----:B------:R-:W-:Y:S01]  /*00d0*/  UMOV UR4, 0x400 ;  /* 0x0000040000047882 */ /* 0x000fe20000000000 */
[----:B------:R-:W-:Y:S02]  /*00e0*/  ISETP.GE.U32.AND P1, PT, R0, 0x2, PT ;  /* 0x000000020000780c */ /* 0x000fe40003f26070 */
[----:B------:R-:W-:Y:S01]  /*00f0*/  ISETP.NE.AND P0, PT, R11, RZ, PT ;  /* 0x000000ff0b00720c */ /* 0x000fe20003f05270 */
[----:B0-----:R-:W-:-:S06]  /*0100*/  ULEA UR4, UR5, UR4, 0x18 ;  /* 0x0000000405047291 */ /* 0x001fcc000f8ec0ff */
[----:B------:R-:W-:-:S05]  /*0110*/  LEA R5, R11, UR4, 0x2 ;  /* 0x000000040b057c11 */ /* 0x000fca000f8e10ff */
[----:B--2---:R0:W-:Y:S01]  /*0120*/  STS [R5], R4 ;  /* 0x0000000405007388 */ /* 0x0041e20000000800 */
[----:B------:R-:W-:Y:S06]  /*0130*/  BAR.SYNC.DEFER_BLOCKING 0x0 ;  /* 0x0000000000007b1d */ /* 0x000fec0000010000 */
[----:B------:R-:W-:Y:S05]  /*0140*/  @!P1 BRA `(.L_x_0) ;  /* 0x00000000002c9947 */ /* 0x000fea0003800000 */
.L_x_1:
[----:B------:R-:W-:-:S04]  /*0150*/  SHF.R.U32.HI R8, RZ, 0x1, R0 ;  /* 0x00000001ff087819 */ /* 0x000fc80000011600 */
[----:B------:R-:W-:-:S13]  /*0160*/  ISETP.GE.U32.AND P1, PT, R11, R8, PT ;  /* 0x000000080b00720c */ /* 0x000fda0003f26070 */
[----:B------:R-:W-:Y:S01]  /*0170*/  @!P1 IMAD R6, R8, 0x4, R5 ;  /* 0x0000000408069824 */ /* 0x000fe200078e0205 */
[----:B0-----:R-:W-:Y:S04]  /*0180*/  @!P1 LDS R4, [R5] ;  /* 0x0000000005049984 */ /* 0x001fe80000000800 */
[----:B------:R-:W0:Y:S02]  /*0190*/  @!P1 LDS R9, [R6] ;  /* 0x0000000006099984 */ /* 0x000e240000000800 */
[----:B0-----:R-:W-:-:S05]  /*01a0*/  @!P1 VIMNMX R4, PT, PT, R4, R9, PT ;  /* 0x0000000904049248 */ /* 0x001fca0003fe0100 */
[----:B------:R1:W-:Y:S01]  /*01b0*/  @!P1 STS [R5], R4 ;  /* 0x0000000405009388 */ /* 0x0003e20000000800 */
[----:B------:R-:W-:Y:S01]  /*01c0*/  BAR.SYNC.DEFER_BLOCKING 0x0 ;  /* 0x0000000000007b1d */ /* 0x000fe20000010000 */
[----:B------:R-:W-:Y:S01]  /*01d0*/  ISETP.GT.U32.AND P1, PT, R0, 0x3, PT ;  /* 0x000000030000780c */ /* 0x000fe20003f24070 */
[----:B------:R-:W-:-:S12]  /*01e0*/  IMAD.MOV.U32 R0, RZ, RZ, R8 ;  /* 0x000000ffff007224 */ /* 0x000fd800078e0008 */
[----:B-1----:R-:W-:Y:S05]  /*01f0*/  @P1 BRA `(.L_x_1) ;  /* 0xfffffffc00d41947 */ /* 0x002fea000383ffff */
.L_x_0:
[----:B------:R-:W-:Y:S04]  /*0200*/  BSSY.RECONVERGENT B0, `(.L_x_2) ;  /* 0x0000008000007945 */ /* 0x000fe80003800200 */
[----:B------:R-:W-:Y:S05]  /*0210*/  @P0 BRA `(.L_x_3) ;  /* 0x0000000000180947 */ /* 0x000fea0003800000 */
[----:B------:R-:W1:Y:S01]  /*0220*/  S2UR UR5, SR_CgaCtaId ;  /* 0x00000000000579c3 */ /* 0x000e620000008800 */
[----:B------:R-:W-:-:S07]  /*0230*/  UMOV UR4, 0x400 ;  /* 0x0000040000047882 */ /* 0x000fce0000000000 */
[----:B0-----:R-:W0:Y:S01]  /*0240*/  LDC.64 R4, c[0x0][0x390] ;  /* 0x0000e400ff047b82 */ /* 0x001e220000000a00 */
[----:B-1----:R-:W-:-:S09]  /*0250*/  ULEA UR4, UR5, UR4, 0x18 ;  /* 0x0000000405047291 */ /* 0x002fd2000f8ec0ff */
[----:B------:R-:W0:Y:S04]  /*0260*/  LDS R9, [UR4] ;  /* 0x00000004ff097984 */ /* 0x000e280008000800 */
[----:B0-----:R1:W-:Y:S02]  /*0270*/  REDG.E.MIN.S32.STRONG.GPU desc[UR6][R4.64], R9 ;  /* 0x000000090400798e */ /* 0x0013e4000c92e306 */
.L_x_3:
[----:B------:R-:W-:Y:S05]  /*0280*/  BSYNC.RECONVERGENT B0 ;  /* 0x0000000000007941 */ /* 0x000fea0003800200 */
.L_x_2:
[----:B------:R-:W2:Y:S02]  /*0290*/  LDCU UR4, c[0x0][0x388] ;  /* 0x00007100ff0477ac */ /* 0x000ea40008000800 */
[----:B--2---:R-:W-:-:S13]  /*02a0*/  ISETP.GE.AND P0, PT, R7, UR4, PT ;  /* 0x0000000407007c0c */ /* 0x004fda000bf06270 */
[----:B------:R-:W-:Y:S05]  /*02b0*/  @P0 EXIT ;  /* 0x000000000000094d */ /* 0x000fea0003800000 */
[----:B------:R-:W2:Y:S01]  /*02c0*/  LDG.E R2, desc[UR6][R2.64] ;  /* 0x0000000602027981 */ /* 0x000ea2000c1e1900 */
[----:B01----:R-:W0:Y:S02]  /*02d0*/  LDC.64 R4, c[0x0][0x398] ;  /* 0x0000e600ff047b82 */ /* 0x003e240000000a00 */
[----:B0-----:R-:W-:-:S04]  /*02e0*/  IMAD.WIDE R4, R7, 0x4, R4 ;  /* 0x0000000407047825 */ /* 0x001fc800078e0204 */
[----:B--2---:R-:W-:-:S05]  /*02f0*/  IMAD.HI R0, R2, 0x66666667, RZ ;  /* 0x6666666702007827 */ /* 0x004fca00078e02ff */
[----:B------:R-:W-:-:S04]  /*0300*/  SHF.R.U32.HI R9, RZ, 0x1f, R0 ;  /* 0x0000001fff097819 */ /* 0x000fc80000011600 */
[----:B------:R-:W-:-:S05]  /*0310*/  LEA.HI.SX32 R9, R0, R9, 0x1e ;  /* 0x0000000900097211 */ /* 0x000fca00078ff2ff */
[----:B------:R-:W-:-:S05]  /*0320*/  IMAD R9, R9, -0xa, R2 ;  /* 0xfffffff609097824 */ /* 0x000fca00078e0202 */
[----:B------:R-:W-:Y:S01]  /*0330*/  STG.E desc[UR6][R4.64], R9 ;  /* 0x0000000904007986 */ /* 0x000fe2000c101906 */
[----:B------:R-:W-:Y:S05]  /*0340*/  EXIT ;  /* 0x000000000000794d */ /* 0x000fea0003800000 */
.L_x_4:
[----:B------:R-:W-:-:S00]  /*0350*/  BRA `(.L_x_4) ;  /* 0xfffffffc00fc7947 */ /* 0x000fc0000383ffff */
[----:B------:R-:W-:-:S00]  /*0360*/  NOP ;  /* 0x0000000000007918 */ /* 0x000fc00000000000 */
        /* <DEDUP_REMOVED lines=9> */
.L_x_5:


//--------------------- .nv.shared._Z7computePiiS_S_ --------------------------
	.section	.nv.shared._Z7computePiiS_S_,"aw",@nobits
	.sectionflags	@""
	.align	4
.nv.shared._Z7computePiiS_S_:
	.zero		2048


//--------------------- .nv.shared.reserved.0     --------------------------
	.section	.nv.shared.reserved.0,"aw",@nobits
	.weak		__nv_reservedSMEM_offset_0_alias
	.size		__nv_reservedSMEM_offset_0_alias, 0, 64
	.other		__nv_reservedSMEM_offset_0_alias,@"STO_CUDA_RESERVED_SHARED STV_DEFAULT"
__nv_reservedSMEM_offset_0_alias:
	.zero		0
	.zero		64


//--------------------- .nv.constant0._Z7computePiiS_S_ --------------------------
	.section	.nv.constant0._Z7computePiiS_S_,"a",@progbits
	.sectionflags	@""
	.align	4
.nv.constant0._Z7computePiiS_S_:
	.zero		928


//--------------------- SYMBOLS --------------------------

	.type		.nv.reservedSmem.offset0,@object
	.size		.nv.reservedSmem.offset0,0x4
	.type		.nv.reservedSmem.cap,@object
	.size		.nv.reservedSmem.cap,0x4
